	.headerflags	@"EF_CUDA_TEXMODE_UNIFIED EF_CUDA_64BIT_ADDRESS EF_CUDA_ACCELERATORS EF_CUDA_SM90 EF_CUDA_VIRTUAL_SM(EF_CUDA_SM90)"
	.elftype	@"ET_EXEC"


//--------------------- .nv.info                  --------------------------
	.section	.nv.info,"",@"SHT_CUDA_INFO"
	.align	4


	//----- nvinfo : EIATTR_REGCOUNT
	.align		4
        /*0000*/ 	.byte	0x04, 0x2f
        /*0002*/ 	.short	(.L_3 - .L_2)
	.align		4
.L_2:
        /*0004*/ 	.word	index@(triton_poi_fused_cat_26)
        /*0008*/ 	.word	0x00000020


	//----- nvinfo : EIATTR_MIN_STACK_SIZE
	.align		4
.L_3:
        /*000c*/ 	.byte	0x04, 0x12
        /*000e*/ 	.short	(.L_5 - .L_4)
	.align		4
.L_4:
        /*0010*/ 	.word	index@(triton_poi_fused_cat_26)
        /*0014*/ 	.word	0x00000000


	//----- nvinfo : EIATTR_FRAME_SIZE
	.align		4
.L_5:
        /*0018*/ 	.byte	0x04, 0x11
        /*001a*/ 	.short	(.L_7 - .L_6)
	.align		4
.L_6:
        /*001c*/ 	.word	index@(triton_poi_fused_cat_26)
        /*0020*/ 	.word	0x00000000


	//----- nvinfo : EIATTR_MIN_STACK_SIZE
	.align		4
.L_7:
        /*0024*/ 	.byte	0x04, 0x12
        /*0026*/ 	.short	(.L_9 - .L_8)
	.align		4
.L_8:
        /*0028*/ 	.word	index@(triton_poi_fused_cat_26)
        /*002c*/ 	.word	0x00000000
.L_9:


//--------------------- .nv.info.triton_poi_fused_cat_26 --------------------------
	.section	.nv.info.triton_poi_fused_cat_26,"",@"SHT_CUDA_INFO"
	.sectionflags	@""
	.align	4


	//----- nvinfo : EIATTR_CUDA_API_VERSION
	.align		4
        /*0000*/ 	.byte	0x04, 0x37
        /*0002*/ 	.short	(.L_11 - .L_10)
.L_10:
        /*0004*/ 	.word	0x0000007c


	//----- nvinfo : EIATTR_KPARAM_INFO
	.align		4
.L_11:
        /*0008*/ 	.byte	0x04, 0x17
        /*000a*/ 	.short	(.L_13 - .L_12)
.L_12:
        /*000c*/ 	.word	0x00000000
        /*0010*/ 	.short	0x000e
        /*0012*/ 	.short	0x0070
        /*0014*/ 	.byte	0x00, 0xf0, 0x11, 0x00


	//----- nvinfo : EIATTR_KPARAM_INFO
	.align		4
.L_13:
        /*0018*/ 	.byte	0x04, 0x17
        /*001a*/ 	.short	(.L_15 - .L_14)
.L_14:
        /*001c*/ 	.word	0x00000000
        /*0020*/ 	.short	0x000d
        /*0022*/ 	.short	0x0068
        /*0024*/ 	.byte	0x00, 0xf4, 0x21, 0x00


	//----- nvinfo : EIATTR_KPARAM_INFO
	.align		4
.L_15:
        /*0028*/ 	.byte	0x04, 0x17
        /*002a*/ 	.short	(.L_17 - .L_16)
.L_16:
        /*002c*/ 	.word	0x00000000
        /*0030*/ 	.short	0x000c
        /*0032*/ 	.short	0x0060
        /*0034*/ 	.byte	0x00, 0xf4, 0x21, 0x00


	//----- nvinfo : EIATTR_KPARAM_INFO
	.align		4
.L_17:
        /*0038*/ 	.byte	0x04, 0x17
        /*003a*/ 	.short	(.L_19 - .L_18)
.L_18:
        /*003c*/ 	.word	0x00000000
        /*0040*/ 	.short	0x000b
        /*0042*/ 	.short	0x0058
        /*0044*/ 	.byte	0x00, 0xf4, 0x21, 0x00


	//----- nvinfo : EIATTR_KPARAM_INFO
	.align		4
.L_19:
        /*0048*/ 	.byte	0x04, 0x17
        /*004a*/ 	.short	(.L_21 - .L_20)
.L_20:
        /*004c*/ 	.word	0x00000000
        /*0050*/ 	.short	0x000a
        /*0052*/ 	.short	0x0050
        /*0054*/ 	.byte	0x00, 0xf4, 0x21, 0x00


	//----- nvinfo : EIATTR_KPARAM_INFO
	.align		4
.L_21:
        /*0058*/ 	.byte	0x04, 0x17
        /*005a*/ 	.short	(.L_23 - .L_22)
.L_22:
        /*005c*/ 	.word	0x00000000
        /*0060*/ 	.short	0x0009
        /*0062*/ 	.short	0x0048
        /*0064*/ 	.byte	0x00, 0xf4, 0x21, 0x00


	//----- nvinfo : EIATTR_KPARAM_INFO
	.align		4
.L_23:
        /*0068*/ 	.byte	0x04, 0x17
        /*006a*/ 	.short	(.L_25 - .L_24)
.L_24:
        /*006c*/ 	.word	0x00000000
        /*0070*/ 	.short	0x0008
        /*0072*/ 	.short	0x0040
        /*0074*/ 	.byte	0x00, 0xf4, 0x21, 0x00


	//----- nvinfo : EIATTR_KPARAM_INFO
	.align		4
.L_25:
        /*0078*/ 	.byte	0x04, 0x17
        /*007a*/ 	.short	(.L_27 - .L_26)
.L_26:
        /*007c*/ 	.word	0x00000000
        /*0080*/ 	.short	0x0007
        /*0082*/ 	.short	0x0038
        /*0084*/ 	.byte	0x00, 0xf4, 0x21, 0x00


	//----- nvinfo : EIATTR_KPARAM_INFO
	.align		4
.L_27:
        /*0088*/ 	.byte	0x04, 0x17
        /*008a*/ 	.short	(.L_29 - .L_28)
.L_28:
        /*008c*/ 	.word	0x00000000
        /*0090*/ 	.short	0x0006
        /*0092*/ 	.short	0x0030
        /*0094*/ 	.byte	0x00, 0xf4, 0x21, 0x00


	//----- nvinfo : EIATTR_KPARAM_INFO
	.align		4
.L_29:
        /*0098*/ 	.byte	0x04, 0x17
        /*009a*/ 	.short	(.L_31 - .L_30)
.L_30:
        /*009c*/ 	.word	0x00000000
        /*00a0*/ 	.short	0x0005
        /*00a2*/ 	.short	0x0028
        /*00a4*/ 	.byte	0x00, 0xf4, 0x21, 0x00


	//----- nvinfo : EIATTR_KPARAM_INFO
	.align		4
.L_31:
        /*00a8*/ 	.byte	0x04, 0x17
        /*00aa*/ 	.short	(.L_33 - .L_32)
.L_32:
        /*00ac*/ 	.word	0x00000000
        /*00b0*/ 	.short	0x0004
        /*00b2*/ 	.short	0x0020
        /*00b4*/ 	.byte	0x00, 0xf4, 0x21, 0x00


	//----- nvinfo : EIATTR_KPARAM_INFO
	.align		4
.L_33:
        /*00b8*/ 	.byte	0x04, 0x17
        /*00ba*/ 	.short	(.L_35 - .L_34)
.L_34:
        /*00bc*/ 	.word	0x00000000
        /*00c0*/ 	.short	0x0003
        /*00c2*/ 	.short	0x0018
        /*00c4*/ 	.byte	0x00, 0xf4, 0x21, 0x00


	//----- nvinfo : EIATTR_KPARAM_INFO
	.align		4
.L_35:
        /*00c8*/ 	.byte	0x04, 0x17
        /*00ca*/ 	.short	(.L_37 - .L_36)
.L_36:
        /*00cc*/ 	.word	0x00000000
        /*00d0*/ 	.short	0x0002
        /*00d2*/ 	.short	0x0010
        /*00d4*/ 	.byte	0x00, 0xf4, 0x21, 0x00


	//----- nvinfo : EIATTR_KPARAM_INFO
	.align		4
.L_37:
        /*00d8*/ 	.byte	0x04, 0x17
        /*00da*/ 	.short	(.L_39 - .L_38)
.L_38:
        /*00dc*/ 	.word	0x00000000
        /*00e0*/ 	.short	0x0001
        /*00e2*/ 	.short	0x0008
        /*00e4*/ 	.byte	0x00, 0xf4, 0x21, 0x00


	//----- nvinfo : EIATTR_KPARAM_INFO
	.align		4
.L_39:
        /*00e8*/ 	.byte	0x04, 0x17
        /*00ea*/ 	.short	(.L_41 - .L_40)
.L_40:
        /*00ec*/ 	.word	0x00000000
        /*00f0*/ 	.short	0x0000
        /*00f2*/ 	.short	0x0000
        /*00f4*/ 	.byte	0x00, 0xf4, 0x21, 0x00


	//----- nvinfo : EIATTR_SPARSE_MMA_MASK
	.align		4
.L_41:
        /*00f8*/ 	.byte	0x03, 0x50
        /*00fa*/ 	.short	0x0000


	//----- nvinfo : EIATTR_MAXREG_COUNT
	.align		4
        /*00fc*/ 	.byte	0x03, 0x1b
        /*00fe*/ 	.short	0x00ff


	//----- nvinfo : EIATTR_EXIT_INSTR_OFFSETS
	.align		4
        /*0100*/ 	.byte	0x04, 0x1c
        /*0102*/ 	.short	(.L_43 - .L_42)


	//   ....[0]....
.L_42:
        /*0104*/ 	.word	0x000007f0


	//   ....[1]....
        /*0108*/ 	.word	0x00000810


	//----- nvinfo : EIATTR_REQNTID
	.align		4
.L_43:
        /*010c*/ 	.byte	0x04, 0x10
        /*010e*/ 	.short	(.L_45 - .L_44)
.L_44:
        /*0110*/ 	.word	0x00000080
        /*0114*/ 	.word	0x00000001
        /*0118*/ 	.word	0x00000001


	//----- nvinfo : EIATTR_CBANK_PARAM_SIZE
	.align		4
.L_45:
        /*011c*/ 	.byte	0x03, 0x19
        /*011e*/ 	.short	0x0074


	//----- nvinfo : EIATTR_PARAM_CBANK
	.align		4
        /*0120*/ 	.byte	0x04, 0x0a
        /*0122*/ 	.short	(.L_47 - .L_46)
	.align		4
.L_46:
        /*0124*/ 	.word	index@(.nv.constant0.triton_poi_fused_cat_26)
        /*0128*/ 	.short	0x0210
        /*012a*/ 	.short	0x0074


	//----- nvinfo : EIATTR_SW_WAR
	.align		4
.L_47:
        /*012c*/ 	.byte	0x04, 0x36
        /*012e*/ 	.short	(.L_49 - .L_48)
.L_48:
        /*0130*/ 	.word	0x00000008
.L_49:


//--------------------- .nv.callgraph             --------------------------
	.section	.nv.callgraph,"",@"SHT_CUDA_CALLGRAPH"
	.align	4
	.sectionentsize	8
	.align		4
        /*0000*/ 	.word	0x00000000
	.align		4
        /*0004*/ 	.word	0xffffffff
	.align		4
        /*0008*/ 	.word	0x00000000
	.align		4
        /*000c*/ 	.word	0xfffffffe
	.align		4
        /*0010*/ 	.word	0x00000000
	.align		4
        /*0014*/ 	.word	0xfffffffd
	.align		4
        /*0018*/ 	.word	0x00000000
	.align		4
        /*001c*/ 	.word	0xfffffffc


//--------------------- .nv.constant4             --------------------------
	.section	.nv.constant4,"a",@progbits
	.align	8
	.align		8
.nv.constant4:
        /*0000*/ 	.dword	_$_str
	.align		8
        /*0008*/ 	.dword	_$_str_$_2


//--------------------- .text.triton_poi_fused_cat_26 --------------------------
	.section	.text.triton_poi_fused_cat_26,"ax",@progbits
	.align	128
        .global         triton_poi_fused_cat_26
        .type           triton_poi_fused_cat_26,@function
        .size           triton_poi_fused_cat_26,(.L_x_1 - triton_poi_fused_cat_26)
        .other          triton_poi_fused_cat_26,@"STO_CUDA_ENTRY STV_DEFAULT"
triton_poi_fused_cat_26:
.text.triton_poi_fused_cat_26:
[----:B------:R-:W0:Y:S01]  /*0000*/  LDC R1, c[0x0][0x28] ;  /* 0x00000a00ff017b82 */ /* 0x000e220000000800 */
[----:B------:R-:W1:Y:S07]  /*0010*/  S2R R5, SR_TID.X ;  /* 0x0000000000057919 */ /* 0x000e6e0000002100 */
[----:B------:R-:W2:Y:S01]  /*0020*/  LDC.64 R8, c[0x0][0x220] ;  /* 0x00008800ff087b82 */ /* 0x000ea20000000a00 */
[----:B------:R-:W-:Y:S01]  /*0030*/  IMAD.MOV.U32 R10, RZ, RZ, RZ ;  /* 0x000000ffff0a7224 */ /* 0x000fe200078e00ff */
[----:B------:R-:W-:Y:S01]  /*0040*/  ULDC.64 UR4, c[0x0][0x208] ;  /* 0x0000820000047ab9 */ /* 0x000fe20000000a00 */
[----:B------:R-:W3:Y:S05]  /*0050*/  S2R R0, SR_CTAID.X ;  /* 0x0000000000007919 */ /* 0x000eea0000002500 */
[----:B------:R-:W4:Y:S08]  /*0060*/  LDC.64 R6, c[0x0][0x210] ;  /* 0x00008400ff067b82 */ /* 0x000f300000000a00 */
[----:B------:R-:W5:Y:S08]  /*0070*/  LDC.64 R24, c[0x0][0x218] ;  /* 0x00008600ff187b82 */ /* 0x000f700000000a00 */
[----:B------:R-:W4:Y:S01]  /*0080*/  LDC.64 R14, c[0x0][0x228] ;  /* 0x00008a00ff0e7b82 */ /* 0x000f220000000a00 */
[----:B-1----:R-:W-:-:S07]  /*0090*/  LOP3.LUT R5, R5, 0x7f, RZ, 0xc0, !PT ;  /* 0x0000007f05057812 */ /* 0x002fce00078ec0ff */
[----:B------:R-:W1:Y:S01]  /*00a0*/  LDC.64 R16, c[0x0][0x230] ;  /* 0x00008c00ff107b82 */ /* 0x000e620000000a00 */
[----:B---3--:R-:W-:-:S07]  /*00b0*/  IMAD R5, R0, 0x80, R5 ;  /* 0x0000008000057824 */ /* 0x008fce00078e0205 */
[----:B------:R-:W3:Y:S01]  /*00c0*/  LDC.64 R18, c[0x0][0x238] ;  /* 0x00008e00ff127b82 */ /* 0x000ee20000000a00 */
[----:B------:R-:W-:-:S04]  /*00d0*/  SHF.R.S32.HI R0, RZ, 0x1f, R5 ;  /* 0x0000001fff007819 */ /* 0x000fc80000011405 */
[----:B------:R-:W-:-:S03]  /*00e0*/  LEA.HI R2, R0, R5, RZ, 0x4 ;  /* 0x0000000500027211 */ /* 0x000fc600078f20ff */
[----:B------:R-:W1:Y:S01]  /*00f0*/  LDC.64 R22, c[0x0][0x258] ;  /* 0x00009600ff167b82 */ /* 0x000e620000000a00 */
[----:B------:R-:W-:-:S04]  /*0100*/  SHF.R.S32.HI R3, RZ, 0x4, R2 ;  /* 0x00000004ff037819 */ /* 0x000fc80000011402 */
[----:B------:R-:W-:-:S03]  /*0110*/  LEA.HI R4, R3, R3, RZ, 0x5 ;  /* 0x0000000303047211 */ /* 0x000fc600078f28ff */
[----:B------:R-:W1:Y:S01]  /*0120*/  LDC.64 R20, c[0x0][0x240] ;  /* 0x00009000ff147b82 */ /* 0x000e620000000a00 */
[----:B------:R-:W-:-:S05]  /*0130*/  LOP3.LUT R4, R4, 0xffffffe0, RZ, 0xc0, !PT ;  /* 0xffffffe004047812 */ /* 0x000fca00078ec0ff */
[----:B------:R-:W-:Y:S02]  /*0140*/  IMAD.IADD R3, R3, 0x1, -R4 ;  /* 0x0000000103037824 */ /* 0x000fe400078e0a04 */
[----:B------:R-:W1:Y:S02]  /*0150*/  LDC.64 R12, c[0x0][0x260] ;  /* 0x00009800ff0c7b82 */ /* 0x000e640000000a00 */
[C---:B--2---:R-:W-:Y:S01]  /*0160*/  IMAD.WIDE R8, R3.reuse, 0x4, R8 ;  /* 0x0000000403087825 */ /* 0x044fe200078e0208 */
[----:B------:R-:W-:-:S04]  /*0170*/  ISETP.GE.AND P1, PT, R3, 0x10, PT ;  /* 0x000000100300780c */ /* 0x000fc80003f26270 */
[----:B------:R-:W-:-:S13]  /*0180*/  ISETP.LT.AND P6, PT, R5, 0x800, !P1 ;  /* 0x000008000500780c */ /* 0x000fda0004fc1270 */
[----:B------:R2:W3:Y:S01]  /*0190*/  @P6 LDG.E.EL R10, desc[UR4][R8.64] ;  /* 0x00000004080a6981 */ /* 0x0004e2000c2e1900 */
[----:B------:R-:W-:Y:S02]  /*01a0*/  LEA.HI R0, R0, R5, RZ, 0x9 ;  /* 0x0000000500007211 */ /* 0x000fe400078f48ff */
[----:B------:R-:W-:Y:S02]  /*01b0*/  LOP3.LUT R2, R2, 0xfffffff0, RZ, 0xc0, !PT ;  /* 0xfffffff002027812 */ /* 0x000fe400078ec0ff */
[----:B------:R-:W-:Y:S02]  /*01c0*/  LOP3.LUT R4, R0, 0xfffffe00, RZ, 0xc0, !PT ;  /* 0xfffffe0000047812 */ /* 0x000fe400078ec0ff */
[----:B------:R-:W-:-:S03]  /*01d0*/  SHF.R.S32.HI R0, RZ, 0x9, R0 ;  /* 0x00000009ff007819 */ /* 0x000fc60000011400 */
[C---:B------:R-:W-:Y:S01]  /*01e0*/  IMAD.IADD R11, R5.reuse, 0x1, -R4 ;  /* 0x00000001050b7824 */ /* 0x040fe200078e0a04 */
[----:B--2---:R-:W-:Y:S01]  /*01f0*/  HFMA2.MMA R8, -RZ, RZ, 0, 0 ;  /* 0x00000000ff087435 */ /* 0x004fe200000001ff */
[----:B------:R-:W-:Y:S02]  /*0200*/  IMAD.IADD R9, R5, 0x1, -R2 ;  /* 0x0000000105097824 */ /* 0x000fe400078e0a02 */
[C---:B------:R-:W-:Y:S02]  /*0210*/  IMAD R11, R0.reuse, 0x100, R11 ;  /* 0x00000100000b7824 */ /* 0x040fe400078e020b */
[----:B------:R-:W-:Y:S02]  /*0220*/  IMAD R0, R0, 0x40, R9 ;  /* 0x0000004000007824 */ /* 0x000fe400078e0209 */
[----:B----4-:R-:W-:-:S03]  /*0230*/  IMAD.WIDE R6, R11, 0x4, R6 ;  /* 0x000000040b067825 */ /* 0x010fc600078e0206 */
[C---:B------:R-:W-:Y:S01]  /*0240*/  LEA R9, R3.reuse, R0, 0x4 ;  /* 0x0000000003097211 */ /* 0x040fe200078e20ff */
[----:B------:R-:W-:Y:S01]  /*0250*/  IMAD.MOV.U32 R26, RZ, RZ, RZ ;  /* 0x000000ffff1a7224 */ /* 0x000fe200078e00ff */
[----:B------:R2:W4:Y:S01]  /*0260*/  @P6 LDG.E R8, desc[UR4][R6.64] ;  /* 0x0000000406086981 */ /* 0x000522000c1e1900 */
[----:B-----5:R-:W-:-:S04]  /*0270*/  IMAD.WIDE R24, R3, 0x4, R24 ;  /* 0x0000000403187825 */ /* 0x020fc800078e0218 */
[----:B------:R-:W-:Y:S01]  /*0280*/  IMAD.MOV.U32 R0, RZ, RZ, 0x3e800000 ;  /* 0x3e800000ff007424 */ /* 0x000fe200078e00ff */
[----:B------:R5:W4:Y:S01]  /*0290*/  @P6 LDG.E.EL R26, desc[UR4][R24.64] ;  /* 0x00000004181a6981 */ /* 0x000b22000c2e1900 */
[C---:B--2---:R-:W-:Y:S01]  /*02a0*/  LOP3.LUT R6, R3.reuse, 0xfffffffc, RZ, 0xc0, !PT ;  /* 0xfffffffc03067812 */ /* 0x044fe200078ec0ff */
[----:B0-----:R-:W-:-:S03]  /*02b0*/  IMAD.WIDE R28, R3, 0x4, R14 ;  /* 0x00000004031c7825 */ /* 0x001fc600078e020e */
[C---:B------:R-:W-:Y:S02]  /*02c0*/  ISETP.NE.AND P4, PT, R6.reuse, 0x18, PT ;  /* 0x000000180600780c */ /* 0x040fe40003f85270 */
[----:B------:R-:W-:Y:S01]  /*02d0*/  ISETP.NE.AND P2, PT, R6, 0x10, PT ;  /* 0x000000100600780c */ /* 0x000fe20003f45270 */
[----:B------:R-:W-:Y:S02]  /*02e0*/  VIADD R15, R9, 0xffffff00 ;  /* 0xffffff00090f7836 */ /* 0x000fe40000000000 */
[----:B------:R-:W-:Y:S01]  /*02f0*/  IMAD.MOV.U32 R4, RZ, RZ, RZ ;  /* 0x000000ffff047224 */ /* 0x000fe200078e00ff */
[----:B------:R-:W-:Y:S01]  /*0300*/  ISETP.LT.AND P5, PT, R5, 0x800, !P2 ;  /* 0x000008000500780c */ /* 0x000fe200057a1270 */
[----:B-1----:R-:W-:-:S04]  /*0310*/  IMAD.WIDE R16, R3, 0x4, R16 ;  /* 0x0000000403107825 */ /* 0x002fc800078e0210 */
[----:B---3--:R-:W-:Y:S01]  /*0320*/  IMAD.WIDE R14, R15, 0x4, R18 ;  /* 0x000000040f0e7825 */ /* 0x008fe200078e0212 */
[----:B------:R0:W2:Y:S03]  /*0330*/  @P6 LDG.E.EL R4, desc[UR4][R28.64] ;  /* 0x000000041c046981 */ /* 0x0000a6000c2e1900 */
[----:B------:R-:W-:Y:S01]  /*0340*/  VIADD R19, R9, 0xfffffe80 ;  /* 0xfffffe8009137836 */ /* 0x000fe20000000000 */
[----:B------:R-:W-:Y:S01]  /*0350*/  MOV R7, RZ ;  /* 0x000000ff00077202 */ /* 0x000fe20000000f00 */
[----:B------:R-:W-:Y:S02]  /*0360*/  IMAD.MOV.U32 R2, RZ, RZ, RZ ;  /* 0x000000ffff027224 */ /* 0x000fe400078e00ff */
[----:B------:R-:W-:Y:S02]  /*0370*/  IMAD.WIDE R22, R19, 0x4, R22 ;  /* 0x0000000413167825 */ /* 0x000fe400078e0216 */
[----:B------:R-:W1:Y:S01]  /*0380*/  LDC.64 R18, c[0x0][0x248] ;  /* 0x00009200ff127b82 */ /* 0x000e620000000a00 */
[----:B------:R3:W2:Y:S01]  /*0390*/  @P5 LDG.E R7, desc[UR4][R14.64] ;  /* 0x000000040e075981 */ /* 0x0006a2000c1e1900 */
[----:B------:R-:W-:-:S04]  /*03a0*/  IMAD.WIDE R20, R3, 0x4, R20 ;  /* 0x0000000403147825 */ /* 0x000fc800078e0214 */
[----:B-----5:R-:W-:Y:S01]  /*03b0*/  IMAD.MOV.U32 R24, RZ, RZ, RZ ;  /* 0x000000ffff187224 */ /* 0x020fe200078e00ff */
[----:B------:R-:W5:Y:S01]  /*03c0*/  @P5 LDG.E.EL R2, desc[UR4][R20.64+-0x40] ;  /* 0xffffc00414025981 */ /* 0x000f62000c2e1900 */
[----:B0-----:R-:W-:Y:S02]  /*03d0*/  IMAD.WIDE R28, R3, 0x4, R12 ;  /* 0x00000004031c7825 */ /* 0x001fe400078e020c */
[----:B------:R-:W0:Y:S08]  /*03e0*/  LDC.64 R12, c[0x0][0x268] ;  /* 0x00009a00ff0c7b82 */ /* 0x000e300000000a00 */
[----:B---3--:R-:W3:Y:S01]  /*03f0*/  LDC.64 R14, c[0x0][0x250] ;  /* 0x00009400ff0e7b82 */ /* 0x008ee20000000a00 */
[----:B------:R-:W-:-:S05]  /*0400*/  SEL R10, R10, RZ, P6 ;  /* 0x000000ff0a0a7207 */ /* 0x000fca0003000000 */
[----:B------:R-:W-:-:S04]  /*0410*/  FADD R10, R10, 9.9999997473787516356e-06 ;  /* 0x3727c5ac0a0a7421 */ /* 0x000fc80000000000 */
[----:B------:R-:W0:Y:S02]  /*0420*/  MUFU.SQRT R11, R10 ;  /* 0x0000000a000b7308 */ /* 0x000e240000002000 */
[C---:B0-----:R-:W-:Y:S02]  /*0430*/  FSETP.GT.AND P0, PT, R11.reuse, 8.50705917302346158658e+37, PT ;  /* 0x7e8000000b00780b */ /* 0x041fe40003f04000 */
[----:B------:R-:W-:Y:S01]  /*0440*/  FSETP.GEU.AND P3, PT, R11, 1.175494350822287508e-38, PT ;  /* 0x008000000b00780b */ /* 0x000fe20003f6e000 */
[----:B------:R-:W-:Y:S01]  /*0450*/  IMAD.MOV.U32 R10, RZ, RZ, RZ ;  /* 0x000000ffff0a7224 */ /* 0x000fe200078e00ff */
[----:B------:R-:W-:Y:S01]  /*0460*/  FSEL R25, R0, 1, P0 ;  /* 0x3f80000000197808 */ /* 0x000fe20000000000 */
[----:B------:R-:W-:-:S04]  /*0470*/  HFMA2.MMA R0, -RZ, RZ, 0, 0 ;  /* 0x00000000ff007435 */ /* 0x000fc800000001ff */
[----:B------:R0:W5:Y:S04]  /*0480*/  @P6 LDG.E.EL R10, desc[UR4][R16.64] ;  /* 0x00000004100a6981 */ /* 0x000168000c2e1900 */
[----:B------:R-:W-:Y:S01]  /*0490*/  @P0 FMUL R11, R11, 0.25 ;  /* 0x3e8000000b0b0820 */ /* 0x000fe20000400000 */
[----:B------:R-:W-:Y:S01]  /*04a0*/  ISETP.LT.AND P0, PT, R5, 0x800, !P4 ;  /* 0x000008000500780c */ /* 0x000fe20006701270 */
[----:B0-----:R-:W0:-:S12]  /*04b0*/  LDC.64 R16, c[0x0][0x270] ;  /* 0x00009c00ff107b82 */ /* 0x001e180000000a00 */
[----:B------:R2:W5:Y:S04]  /*04c0*/  @P0 LDG.E R0, desc[UR4][R22.64] ;  /* 0x0000000416000981 */ /* 0x000568000c1e1900 */
[----:B------:R1:W5:Y:S01]  /*04d0*/  @P0 LDG.E.EL R24, desc[UR4][R28.64+-0x60] ;  /* 0xffffa0041c180981 */ /* 0x000362000c2e1900 */
[----:B------:R-:W-:Y:S01]  /*04e0*/  @!P3 FMUL R11, R11, 16777216 ;  /* 0x4b8000000b0bb820 */ /* 0x000fe20000400000 */
[----:B------:R-:W-:Y:S01]  /*04f0*/  @!P3 FMUL R25, R25, 16777216 ;  /* 0x4b8000001919b820 */ /* 0x000fe20000400000 */
[----:B------:R-:W-:Y:S02]  /*0500*/  ISETP.GT.AND P3, PT, R3, 0x1b, PT ;  /* 0x0000001b0300780c */ /* 0x000fe40003f64270 */
[----:B----4-:R-:W-:Y:S02]  /*0510*/  SEL R8, R8, RZ, P6 ;  /* 0x000000ff08087207 */ /* 0x010fe40003000000 */
[----:B------:R-:W-:-:S02]  /*0520*/  SEL R21, R26, RZ, P6 ;  /* 0x000000ff1a157207 */ /* 0x000fc40003000000 */
[----:B--2---:R-:W-:Y:S01]  /*0530*/  SEL R23, R4, RZ, P6 ;  /* 0x000000ff04177207 */ /* 0x004fe20003000000 */
[----:B------:R-:W-:Y:S01]  /*0540*/  VIADD R27, R9, 0xfffffe40 ;  /* 0xfffffe40091b7836 */ /* 0x000fe20000000000 */
[----:B------:R-:W-:Y:S01]  /*0550*/  SEL R7, R7, RZ, P5 ;  /* 0x000000ff07077207 */ /* 0x000fe20002800000 */
[----:B---3--:R-:W-:Y:S01]  /*0560*/  IMAD.WIDE R14, R3, 0x4, R14 ;  /* 0x00000004030e7825 */ /* 0x008fe200078e020e */
[----:B-----5:R-:W-:Y:S01]  /*0570*/  SEL R2, R2, RZ, P5 ;  /* 0x000000ff02027207 */ /* 0x020fe20002800000 */
[----:B-1----:R-:W1:Y:S02]  /*0580*/  LDC.64 R28, c[0x0][0x278] ;  /* 0x00009e00ff1c7b82 */ /* 0x002e640000000a00 */
[----:B------:R-:W-:Y:S01]  /*0590*/  IMAD.WIDE R12, R27, 0x4, R12 ;  /* 0x000000041b0c7825 */ /* 0x000fe200078e020c */
[----:B------:R-:W-:-:S03]  /*05a0*/  ISETP.NE.AND P5, PT, R6, 0x14, PT ;  /* 0x000000140600780c */ /* 0x000fc60003fa5270 */
[----:B0-----:R-:W-:Y:S01]  /*05b0*/  IMAD.WIDE R16, R3, 0x4, R16 ;  /* 0x0000000403107825 */ /* 0x001fe200078e0210 */
[----:B------:R-:W-:-:S03]  /*05c0*/  MOV R3, RZ ;  /* 0x000000ff00037202 */ /* 0x000fc60000000f00 */
[----:B------:R-:W-:Y:S02]  /*05d0*/  VIADD R9, R9, 0xfffffec0 ;  /* 0xfffffec009097836 */ /* 0x000fe40000000000 */
[----:B------:R-:W-:Y:S02]  /*05e0*/  IMAD.MOV.U32 R6, RZ, RZ, RZ ;  /* 0x000000ffff067224 */ /* 0x000fe400078e00ff */
[----:B------:R-:W-:Y:S02]  /*05f0*/  IMAD.MOV.U32 R4, RZ, RZ, RZ ;  /* 0x000000ffff047224 */ /* 0x000fe400078e00ff */
[----:B------:R-:W-:Y:S01]  /*0600*/  IMAD.WIDE R18, R9, 0x4, R18 ;  /* 0x0000000409127825 */ /* 0x000fe200078e0212 */
[----:B------:R-:W-:Y:S02]  /*0610*/  SEL R10, R10, RZ, P6 ;  /* 0x000000ff0a0a7207 */ /* 0x000fe40003000000 */
[----:B------:R-:W-:-:S13]  /*0620*/  ISETP.LT.AND P6, PT, R5, 0x800, P3 ;  /* 0x000008000500780c */ /* 0x000fda0001fc1270 */
[----:B------:R-:W2:Y:S01]  /*0630*/  @P6 LDG.E.EL R3, desc[UR4][R16.64+-0x70] ;  /* 0xffff900410036981 */ /* 0x000ea2000c2e1900 */
[----:B------:R-:W-:Y:S01]  /*0640*/  SEL R27, R0, RZ, P0 ;  /* 0x000000ff001b7207 */ /* 0x000fe20000000000 */
[----:B------:R-:W-:Y:S01]  /*0650*/  IMAD.MOV.U32 R0, RZ, RZ, RZ ;  /* 0x000000ffff007224 */ /* 0x000fe200078e00ff */
[----:B------:R-:W-:Y:S02]  /*0660*/  SEL R24, R24, RZ, P0 ;  /* 0x000000ff18187207 */ /* 0x000fe40000000000 */
[----:B------:R-:W-:-:S03]  /*0670*/  ISETP.LT.AND P0, PT, R5, 0x800, !P5 ;  /* 0x000008000500780c */ /* 0x000fc60006f01270 */
[----:B------:R-:W3:Y:S10]  /*0680*/  @P6 LDG.E R0, desc[UR4][R12.64] ;  /* 0x000000040c006981 */ /* 0x000ef4000c1e1900 */
[----:B------:R-:W4:Y:S04]  /*0690*/  @P0 LDG.E.EL R6, desc[UR4][R14.64+-0x50] ;  /* 0xffffb0040e060981 */ /* 0x000f28000c2e1900 */
[----:B------:R-:W5:Y:S01]  /*06a0*/  @P0 LDG.E R4, desc[UR4][R18.64] ;  /* 0x0000000412040981 */ /* 0x000f62000c1e1900 */
[----:B------:R-:W0:Y:S01]  /*06b0*/  MUFU.RCP R20, R11 ;  /* 0x0000000b00147308 */ /* 0x000e220000001000 */
[----:B------:R-:W-:Y:S01]  /*06c0*/  FADD R8, R8, -R21 ;  /* 0x8000001508087221 */ /* 0x000fe20000000000 */
[----:B------:R-:W-:Y:S01]  /*06d0*/  FADD R24, R27, R24 ;  /* 0x000000181b187221 */ /* 0x000fe20000000000 */
[----:B0-----:R-:W-:-:S04]  /*06e0*/  FMUL R25, R20, R25 ;  /* 0x0000001914197220 */ /* 0x001fc80000400000 */
[----:B------:R-:W-:-:S04]  /*06f0*/  FMUL R25, R8, R25 ;  /* 0x0000001908197220 */ /* 0x000fc80000400000 */
[----:B------:R-:W-:Y:S01]  /*0700*/  FFMA R10, R25, R23, R10 ;  /* 0x00000017190a7223 */ /* 0x000fe2000000000a */
[----:B------:R-:W-:Y:S01]  /*0710*/  FADD R2, R7, R2 ;  /* 0x0000000207027221 */ /* 0x000fe20000000000 */
[----:B-1----:R-:W-:Y:S01]  /*0720*/  IMAD.WIDE R28, R5, 0x4, R28 ;  /* 0x00000004051c7825 */ /* 0x002fe200078e021c */
[----:B--2---:R-:W-:Y:S02]  /*0730*/  SEL R3, R3, RZ, P6 ;  /* 0x000000ff03037207 */ /* 0x004fe40003000000 */
[----:B---3--:R-:W-:-:S05]  /*0740*/  SEL R0, R0, RZ, P6 ;  /* 0x000000ff00007207 */ /* 0x008fca0003000000 */
[----:B------:R-:W-:-:S05]  /*0750*/  FADD R3, R0, R3 ;  /* 0x0000000300037221 */ /* 0x000fca0000000000 */
[----:B------:R-:W-:Y:S02]  /*0760*/  @P4 FSEL R24, R3, RZ, P3 ;  /* 0x000000ff03184208 */ /* 0x000fe40001800000 */
[----:B------:R-:W-:Y:S02]  /*0770*/  ISETP.GE.AND P3, PT, R5, 0x800, PT ;  /* 0x000008000500780c */ /* 0x000fe40003f66270 */
[----:B----4-:R-:W-:Y:S02]  /*0780*/  SEL R6, R6, RZ, P0 ;  /* 0x000000ff06067207 */ /* 0x010fe40000000000 */
[----:B-----5:R-:W-:Y:S02]  /*0790*/  SEL R9, R4, RZ, P0 ;  /* 0x000000ff04097207 */ /* 0x020fe40000000000 */
[----:B------:R-:W-:-:S03]  /*07a0*/  FSETP.GEU.AND P0, PT, R10, RZ, PT ;  /* 0x000000ff0a00720b */ /* 0x000fc60003f0e000 */
[----:B------:R-:W-:Y:S01]  /*07b0*/  FADD R9, R9, R6 ;  /* 0x0000000609097221 */ /* 0x000fe20000000000 */
[----:B------:R-:W-:-:S04]  /*07c0*/  FSEL R3, R10, RZ, P0 ;  /* 0x000000ff0a037208 */ /* 0x000fc80000000000 */
[----:B------:R-:W-:-:S04]  /*07d0*/  @P2 FSEL R2, R9, R24, !P5 ;  /* 0x0000001809022208 */ /* 0x000fc80006800000 */
[----:B------:R-:W-:Y:S01]  /*07e0*/  FSEL R3, R3, R2, !P1 ;  /* 0x0000000203037208 */ /* 0x000fe20004800000 */
[----:B------:R-:W-:Y:S06]  /*07f0*/  @P3 EXIT ;  /* 0x000000000000394d */ /* 0x000fec0003800000 */
[----:B------:R-:W-:Y:S01]  /*0800*/  STG.E desc[UR4][R28.64], R3 ;  /* 0x000000031c007986 */ /* 0x000fe2000c101904 */
[----:B------:R-:W-:Y:S05]  /*0810*/  EXIT ;  /* 0x000000000000794d */ /* 0x000fea0003800000 */
.L_x_0:
[----:B------:R-:W-:-:S00]  /*0820*/  BRA `(.L_x_0) ;  /* 0xfffffffc00fc7947 */ /* 0x000fc0000383ffff */
[----:B------:R-:W-:-:S00]  /*0830*/  NOP ;  /* 0x0000000000007918 */ /* 0x000fc00000000000 */
        /* <DEDUP_REMOVED lines=12> */
.L_x_1:


//--------------------- .nv.global.init           --------------------------
	.section	.nv.global.init,"aw",@progbits
.nv.global.init:
	.type		_$_str,@object
	.size		_$_str,(_$_str_$_2 - _$_str)
_$_str:
        /*0000*/ 	.byte	0x5f, 0x5f, 0x43, 0x55, 0x44, 0x41, 0x5f, 0x46, 0x54, 0x5a, 0x00
	.type		_$_str_$_2,@object
	.size		_$_str_$_2,(.L_1 - _$_str_$_2)
_$_str_$_2:
        /*000b*/ 	.byte	0x5f, 0x5f, 0x43, 0x55, 0x44, 0x41, 0x5f, 0x50, 0x52, 0x45, 0x43, 0x5f, 0x53, 0x51, 0x52, 0x54
        /*001b*/ 	.byte	0x00
.L_1:


//--------------------- .nv.constant0.triton_poi_fused_cat_26 --------------------------
	.section	.nv.constant0.triton_poi_fused_cat_26,"a",@progbits
	.sectionflags	@""
	.align	4
.nv.constant0.triton_poi_fused_cat_26:
	.zero		644
